	.headerflags	@"EF_CUDA_TEXMODE_UNIFIED EF_CUDA_64BIT_ADDRESS EF_CUDA_ACCELERATORS EF_CUDA_SM90 EF_CUDA_VIRTUAL_SM(EF_CUDA_SM90)"
	.elftype	@"ET_EXEC"


//--------------------- .nv.info                  --------------------------
	.section	.nv.info,"",@"SHT_CUDA_INFO"
	.align	4


	//----- nvinfo : EIATTR_REGCOUNT
	.align		4
        /*0000*/ 	.byte	0x04, 0x2f
        /*0002*/ 	.short	(.L_2 - .L_1)
	.align		4
.L_1:
        /*0004*/ 	.word	index@(triton_poi_fused_convolution_elu_43)
        /*0008*/ 	.word	0x00000016


	//----- nvinfo : EIATTR_MIN_STACK_SIZE
	.align		4
.L_2:
        /*000c*/ 	.byte	0x04, 0x12
        /*000e*/ 	.short	(.L_4 - .L_3)
	.align		4
.L_3:
        /*0010*/ 	.word	index@(triton_poi_fused_convolution_elu_43)
        /*0014*/ 	.word	0x00000000


	//----- nvinfo : EIATTR_FRAME_SIZE
	.align		4
.L_4:
        /*0018*/ 	.byte	0x04, 0x11
        /*001a*/ 	.short	(.L_6 - .L_5)
	.align		4
.L_5:
        /*001c*/ 	.word	index@(triton_poi_fused_convolution_elu_43)
        /*0020*/ 	.word	0x00000000


	//----- nvinfo : EIATTR_MIN_STACK_SIZE
	.align		4
.L_6:
        /*0024*/ 	.byte	0x04, 0x12
        /*0026*/ 	.short	(.L_8 - .L_7)
	.align		4
.L_7:
        /*0028*/ 	.word	index@(triton_poi_fused_convolution_elu_43)
        /*002c*/ 	.word	0x00000000
.L_8:


//--------------------- .nv.info.triton_poi_fused_convolution_elu_43 --------------------------
	.section	.nv.info.triton_poi_fused_convolution_elu_43,"",@"SHT_CUDA_INFO"
	.sectionflags	@""
	.align	4


	//----- nvinfo : EIATTR_CUDA_API_VERSION
	.align		4
        /*0000*/ 	.byte	0x04, 0x37
        /*0002*/ 	.short	(.L_10 - .L_9)
.L_9:
        /*0004*/ 	.word	0x0000007c


	//----- nvinfo : EIATTR_KPARAM_INFO
	.align		4
.L_10:
        /*0008*/ 	.byte	0x04, 0x17
        /*000a*/ 	.short	(.L_12 - .L_11)
.L_11:
        /*000c*/ 	.word	0x00000000
        /*0010*/ 	.short	0x0002
        /*0012*/ 	.short	0x0010
        /*0014*/ 	.byte	0x00, 0xf0, 0x11, 0x00


	//----- nvinfo : EIATTR_KPARAM_INFO
	.align		4
.L_12:
        /*0018*/ 	.byte	0x04, 0x17
        /*001a*/ 	.short	(.L_14 - .L_13)
.L_13:
        /*001c*/ 	.word	0x00000000
        /*0020*/ 	.short	0x0001
        /*0022*/ 	.short	0x0008
        /*0024*/ 	.byte	0x00, 0xf4, 0x21, 0x00


	//----- nvinfo : EIATTR_KPARAM_INFO
	.align		4
.L_14:
        /*0028*/ 	.byte	0x04, 0x17
        /*002a*/ 	.short	(.L_16 - .L_15)
.L_15:
        /*002c*/ 	.word	0x00000000
        /*0030*/ 	.short	0x0000
        /*0032*/ 	.short	0x0000
        /*0034*/ 	.byte	0x00, 0xf4, 0x21, 0x00


	//----- nvinfo : EIATTR_SPARSE_MMA_MASK
	.align		4
.L_16:
        /*0038*/ 	.byte	0x03, 0x50
        /*003a*/ 	.short	0x0000


	//----- nvinfo : EIATTR_MAXREG_COUNT
	.align		4
        /*003c*/ 	.byte	0x03, 0x1b
        /*003e*/ 	.short	0x00ff


	//----- nvinfo : EIATTR_EXIT_INSTR_OFFSETS
	.align		4
        /*0040*/ 	.byte	0x04, 0x1c
        /*0042*/ 	.short	(.L_18 - .L_17)


	//   ....[0]....
.L_17:
        /*0044*/ 	.word	0x000004b0


	//----- nvinfo : EIATTR_REQNTID
	.align		4
.L_18:
        /*0048*/ 	.byte	0x04, 0x10
        /*004a*/ 	.short	(.L_20 - .L_19)
.L_19:
        /*004c*/ 	.word	0x00000100
        /*0050*/ 	.word	0x00000001
        /*0054*/ 	.word	0x00000001


	//----- nvinfo : EIATTR_CBANK_PARAM_SIZE
	.align		4
.L_20:
        /*0058*/ 	.byte	0x03, 0x19
        /*005a*/ 	.short	0x0014


	//----- nvinfo : EIATTR_PARAM_CBANK
	.align		4
        /*005c*/ 	.byte	0x04, 0x0a
        /*005e*/ 	.short	(.L_22 - .L_21)
	.align		4
.L_21:
        /*0060*/ 	.word	index@(.nv.constant0.triton_poi_fused_convolution_elu_43)
        /*0064*/ 	.short	0x0210
        /*0066*/ 	.short	0x0014


	//----- nvinfo : EIATTR_SW_WAR
	.align		4
.L_22:
        /*0068*/ 	.byte	0x04, 0x36
        /*006a*/ 	.short	(.L_24 - .L_23)
.L_23:
        /*006c*/ 	.word	0x00000008
.L_24:


//--------------------- .nv.callgraph             --------------------------
	.section	.nv.callgraph,"",@"SHT_CUDA_CALLGRAPH"
	.align	4
	.sectionentsize	8
	.align		4
        /*0000*/ 	.word	0x00000000
	.align		4
        /*0004*/ 	.word	0xffffffff
	.align		4
        /*0008*/ 	.word	0x00000000
	.align		4
        /*000c*/ 	.word	0xfffffffe
	.align		4
        /*0010*/ 	.word	0x00000000
	.align		4
        /*0014*/ 	.word	0xfffffffd
	.align		4
        /*0018*/ 	.word	0x00000000
	.align		4
        /*001c*/ 	.word	0xfffffffc


//--------------------- .nv.constant4             --------------------------
	.section	.nv.constant4,"a",@progbits
	.align	8
	.align		8
.nv.constant4:
        /*0000*/ 	.dword	_$_str


//--------------------- .text.triton_poi_fused_convolution_elu_43 --------------------------
	.section	.text.triton_poi_fused_convolution_elu_43,"ax",@progbits
	.align	128
        .global         triton_poi_fused_convolution_elu_43
        .type           triton_poi_fused_convolution_elu_43,@function
        .size           triton_poi_fused_convolution_elu_43,(.L_x_1 - triton_poi_fused_convolution_elu_43)
        .other          triton_poi_fused_convolution_elu_43,@"STO_CUDA_ENTRY STV_DEFAULT"
triton_poi_fused_convolution_elu_43:
.text.triton_poi_fused_convolution_elu_43:
[----:B------:R-:W-:Y:S01]  /*0000*/  LDC R1, c[0x0][0x28] ;  /* 0x00000a00ff017b82 */ /* 0x000fe20000000800 */
[----:B------:R-:W1:Y:S07]  /*0010*/  S2R R0, SR_TID.X ;  /* 0x0000000000007919 */ /* 0x000e6e0000002100 */
[----:B------:R-:W2:Y:S01]  /*0020*/  LDC.64 R6, c[0x0][0x218] ;  /* 0x00008600ff067b82 */ /* 0x000ea20000000a00 */
[----:B------:R-:W-:Y:S01]  /*0030*/  ULDC.64 UR4, c[0x0][0x208] ;  /* 0x0000820000047ab9 */ /* 0x000fe20000000a00 */
[----:B------:R-:W3:Y:S06]  /*0040*/  S2R R5, SR_CTAID.X ;  /* 0x0000000000057919 */ /* 0x000eec0000002500 */
[----:B------:R-:W4:Y:S01]  /*0050*/  LDC.64 R2, c[0x0][0x210] ;  /* 0x00008400ff027b82 */ /* 0x000f220000000a00 */
[----:B-1----:R-:W-:-:S04]  /*0060*/  SHF.L.U32 R0, R0, 0x1, RZ ;  /* 0x0000000100007819 */ /* 0x002fc800000006ff */
[----:B------:R-:W-:-:S04]  /*0070*/  LOP3.LUT R0, R0, 0x1fe, RZ, 0xc0, !PT ;  /* 0x000001fe00007812 */ /* 0x000fc800078ec0ff */
[----:B---3--:R-:W-:-:S05]  /*0080*/  LEA R5, R5, R0, 0x9 ;  /* 0x0000000005057211 */ /* 0x008fca00078e48ff */
[----:B------:R-:W-:-:S04]  /*0090*/  IMAD.HI R0, R5, 0x2aaaaaab, RZ ;  /* 0x2aaaaaab05007827 */ /* 0x000fc800078e02ff */
[----:B----4-:R-:W-:Y:S01]  /*00a0*/  IMAD.WIDE R2, R5, 0x4, R2 ;  /* 0x0000000405027825 */ /* 0x010fe200078e0202 */
[----:B------:R-:W-:-:S04]  /*00b0*/  SHF.R.U32.HI R9, RZ, 0x1f, R0 ;  /* 0x0000001fff097819 */ /* 0x000fc80000011600 */
[----:B------:R-:W-:-:S05]  /*00c0*/  LEA.HI R0, R0, R9, RZ, 0x1b ;  /* 0x0000000900007211 */ /* 0x000fca00078fd8ff */
[----:B------:R-:W-:Y:S02]  /*00d0*/  IMAD R9, R0, -0xc0, R5 ;  /* 0xffffff4000097824 */ /* 0x000fe400078e0205 */
[----:B------:R-:W3:Y:S02]  /*00e0*/  LDG.E.64 R4, desc[UR4][R2.64] ;  /* 0x0000000402047981 */ /* 0x000ee4000c1e1b00 */
[----:B--2---:R-:W-:-:S06]  /*00f0*/  IMAD.WIDE R6, R9, 0x4, R6 ;  /* 0x0000000409067825 */ /* 0x004fcc00078e0206 */
[----:B------:R-:W3:Y:S01]  /*0100*/  LDG.E.EL.64 R6, desc[UR4][R6.64] ;  /* 0x0000000406067981 */ /* 0x000ee2000c2e1b00 */
[----:B------:R-:W-:Y:S01]  /*0110*/  HFMA2.MMA R19, -RZ, RZ, 0.83837890625, -4044 ;  /* 0x3ab5ebe6ff137435 */ /* 0x000fe200000001ff */
[----:B---3--:R-:W-:Y:S01]  /*0120*/  FADD R0, R5, R7 ;  /* 0x0000000705007221 */ /* 0x008fe20000000000 */
[----:B------:R-:W-:-:S03]  /*0130*/  FADD R8, R4, R6 ;  /* 0x0000000604087221 */ /* 0x000fc60000000000 */
[----:B------:R-:W-:Y:S01]  /*0140*/  FMUL R11, R0, 1.4426950216293334961 ;  /* 0x3fb8aa3b000b7820 */ /* 0x000fe20000400000 */
[----:B------:R-:W-:-:S05]  /*0150*/  FMUL R9, R8, 1.4426950216293334961 ;  /* 0x3fb8aa3b08097820 */ /* 0x000fca0000400000 */
[----:B------:R-:W1:Y:S01]  /*0160*/  FRND R11, R11 ;  /* 0x0000000b000b7307 */ /* 0x000e620000201000 */
[----:B------:R-:W-:Y:S01]  /*0170*/  FADD.FTZ R12, |R0|, -RZ ;  /* 0x800000ff000c7221 */ /* 0x000fe20000010200 */
[----:B------:R-:W-:-:S06]  /*0180*/  FADD.FTZ R10, |R8|, -RZ ;  /* 0x800000ff080a7221 */ /* 0x000fcc0000010200 */
[----:B------:R-:W2:Y:S01]  /*0190*/  FRND R9, R9 ;  /* 0x0000000900097307 */ /* 0x000ea20000201000 */
[----:B------:R-:W-:Y:S02]  /*01a0*/  FSETP.GEU.AND P1, PT, R12, 0.40999999642372131348, PT ;  /* 0x3ed1eb850c00780b */ /* 0x000fe40003f2e000 */
[----:B------:R-:W-:Y:S02]  /*01b0*/  FSETP.GEU.AND P0, PT, R10, 0.40999999642372131348, PT ;  /* 0x3ed1eb850a00780b */ /* 0x000fe40003f0e000 */
[----:B-1----:R-:W-:Y:S02]  /*01c0*/  FSEL R15, R11, RZ, P1 ;  /* 0x000000ff0b0f7208 */ /* 0x002fe40000800000 */
[----:B--2---:R-:W-:-:S03]  /*01d0*/  FSEL R13, R9, RZ, P0 ;  /* 0x000000ff090d7208 */ /* 0x004fc60000000000 */
[C---:B------:R-:W-:Y:S01]  /*01e0*/  FFMA.FTZ R12, -R15.reuse, 0.693145751953125, R0 ;  /* 0x3f3172000f0c7823 */ /* 0x040fe20000010100 */
[----:B------:R-:W-:Y:S01]  /*01f0*/  FSETP.NEU.AND P2, PT, R15, 128, PT ;  /* 0x430000000f00780b */ /* 0x000fe20003f4d000 */
[----:B------:R-:W-:Y:S02]  /*0200*/  FFMA.FTZ R10, -R13, 0.693145751953125, R8 ;  /* 0x3f3172000d0a7823 */ /* 0x000fe40000010108 */
[----:B------:R-:W-:Y:S01]  /*0210*/  FFMA.FTZ R16, -R15, 1.428606765330187045e-06, R12 ;  /* 0x35bfbe8e0f107823 */ /* 0x000fe2000001010c */
[C---:B------:R-:W-:Y:S01]  /*0220*/  FSETP.NEU.AND P3, PT, R13.reuse, 128, PT ;  /* 0x430000000d00780b */ /* 0x040fe20003f6d000 */
[----:B------:R-:W-:Y:S01]  /*0230*/  FFMA.FTZ R14, -R13, 1.428606765330187045e-06, R10 ;  /* 0x35bfbe8e0d0e7823 */ /* 0x000fe2000001010a */
[----:B------:R-:W-:Y:S01]  /*0240*/  FSEL R9, R15, 127, P2 ;  /* 0x42fe00000f097808 */ /* 0x000fe20001000000 */
[-C--:B------:R-:W-:Y:S01]  /*0250*/  FFMA.FTZ R17, R16, R19.reuse, 0.0083824126049876213074 ;  /* 0x3c09566310117423 */ /* 0x080fe20000010013 */
[----:B------:R-:W-:Y:S01]  /*0260*/  FSEL R10, R13, 127, P3 ;  /* 0x42fe00000d0a7808 */ /* 0x000fe20001800000 */
[----:B------:R-:W-:Y:S01]  /*0270*/  FFMA.FTZ R15, R14, R19, 0.0083824126049876213074 ;  /* 0x3c0956630e0f7423 */ /* 0x000fe20000010013 */
[----:B------:R-:W1:Y:S01]  /*0280*/  MUFU.EX2 R11, R9 ;  /* 0x00000009000b7308 */ /* 0x000e620000000800 */
[----:B------:R-:W-:-:S02]  /*0290*/  FFMA.FTZ R17, R16, R17, 0.041667830199003219604 ;  /* 0x3d2aabe310117423 */ /* 0x000fc40000010011 */
[----:B------:R-:W-:Y:S02]  /*02a0*/  FFMA.FTZ R15, R14, R15, 0.041667830199003219604 ;  /* 0x3d2aabe30e0f7423 */ /* 0x000fe4000001000f */
[----:B------:R-:W-:-:S03]  /*02b0*/  FFMA.FTZ R17, R16, R17, 0.16666397452354431152 ;  /* 0x3e2aa9f610117423 */ /* 0x000fc60000010011 */
[----:B------:R-:W2:Y:S01]  /*02c0*/  MUFU.EX2 R12, R10 ;  /* 0x0000000a000c7308 */ /* 0x000ea20000000800 */
[----:B------:R-:W-:Y:S01]  /*02d0*/  FFMA.FTZ R15, R14, R15, 0.16666397452354431152 ;  /* 0x3e2aa9f60e0f7423 */ /* 0x000fe2000001000f */
[----:B------:R-:W-:-:S03]  /*02e0*/  FFMA.FTZ R17, R16, R17, 0.49999994039535522461 ;  /* 0x3efffffe10117423 */ /* 0x000fc60000010011 */
[----:B------:R-:W-:Y:S01]  /*02f0*/  FFMA.FTZ R15, R14, R15, 0.49999994039535522461 ;  /* 0x3efffffe0e0f7423 */ /* 0x000fe2000001000f */
[----:B------:R-:W-:-:S03]  /*0300*/  FMUL R17, R16, R17 ;  /* 0x0000001110117220 */ /* 0x000fc60000400000 */
[----:B------:R-:W-:Y:S01]  /*0310*/  FMUL R15, R14, R15 ;  /* 0x0000000f0e0f7220 */ /* 0x000fe20000400000 */
[----:B------:R-:W-:Y:S01]  /*0320*/  FFMA.FTZ R16, R16, R17, R16 ;  /* 0x0000001110107223 */ /* 0x000fe20000010010 */
[C---:B-1----:R-:W-:Y:S02]  /*0330*/  FADD R18, R11.reuse, -1 ;  /* 0xbf8000000b127421 */ /* 0x042fe40000000000 */
[----:B------:R-:W-:Y:S01]  /*0340*/  FFMA.FTZ R15, R14, R15, R14 ;  /* 0x0000000f0e0f7223 */ /* 0x000fe2000001000e */
[----:B--2---:R-:W-:Y:S01]  /*0350*/  FADD R13, R12, -1 ;  /* 0xbf8000000c0d7421 */ /* 0x004fe20000000000 */
[----:B------:R-:W-:Y:S01]  /*0360*/  FFMA.FTZ R11, R11, R16, R18 ;  /* 0x000000100b0b7223 */ /* 0x000fe20000010012 */
[----:B------:R-:W-:Y:S02]  /*0370*/  FSETP.NEU.AND P0, PT, R8, RZ, PT ;  /* 0x000000ff0800720b */ /* 0x000fe40003f0d000 */
[----:B------:R-:W-:Y:S01]  /*0380*/  FFMA.FTZ R12, R12, R15, R13 ;  /* 0x0000000f0c0c7223 */ /* 0x000fe2000001000d */
[----:B------:R-:W-:Y:S01]  /*0390*/  FSETP.NEU.AND P1, PT, R0, RZ, PT ;  /* 0x000000ff0000720b */ /* 0x000fe20003f2d000 */
[----:B------:R-:W-:Y:S01]  /*03a0*/  @!P2 FADD R11, R11, R11 ;  /* 0x0000000b0b0ba221 */ /* 0x000fe20000000000 */
[----:B------:R-:W-:Y:S01]  /*03b0*/  FSETP.GT.AND P4, PT, R9, 128, PT ;  /* 0x430000000900780b */ /* 0x000fe20003f84000 */
[----:B------:R-:W-:Y:S01]  /*03c0*/  @!P3 FADD R12, R12, R12 ;  /* 0x0000000c0c0cb221 */ /* 0x000fe20000000000 */
[----:B------:R-:W-:-:S02]  /*03d0*/  FSETP.GT.AND P3, PT, R10, 128, PT ;  /* 0x430000000a00780b */ /* 0x000fc40003f64000 */
[----:B------:R-:W-:Y:S02]  /*03e0*/  FSETP.GEU.AND P2, PT, R9, -25, PT ;  /* 0xc1c800000900780b */ /* 0x000fe40003f4e000 */
[----:B------:R-:W-:Y:S02]  /*03f0*/  FSEL R11, R11, +INF , !P4 ;  /* 0x7f8000000b0b7808 */ /* 0x000fe40006000000 */
[----:B------:R-:W-:Y:S02]  /*0400*/  FSETP.GEU.AND P4, PT, R10, -25, PT ;  /* 0xc1c800000a00780b */ /* 0x000fe40003f8e000 */
[----:B------:R-:W-:Y:S01]  /*0410*/  FSEL R12, R12, +INF , !P3 ;  /* 0x7f8000000c0c7808 */ /* 0x000fe20005800000 */
[----:B------:R-:W-:Y:S01]  /*0420*/  FADD R9, R8, R8 ;  /* 0x0000000808097221 */ /* 0x000fe20000000000 */
[----:B------:R-:W-:Y:S01]  /*0430*/  FSEL R11, R11, -1, P2 ;  /* 0xbf8000000b0b7808 */ /* 0x000fe20001000000 */
[----:B------:R-:W-:Y:S01]  /*0440*/  @!P1 FADD R11, R0, R0 ;  /* 0x00000000000b9221 */ /* 0x000fe20000000000 */
[----:B------:R-:W-:-:S02]  /*0450*/  @P0 FSEL R9, R12, -1, P4 ;  /* 0xbf8000000c090808 */ /* 0x000fc40002000000 */
[----:B------:R-:W-:Y:S02]  /*0460*/  FSETP.GT.AND P2, PT, R4, -R6, PT ;  /* 0x800000060400720b */ /* 0x000fe40003f44000 */
[----:B------:R-:W-:Y:S02]  /*0470*/  FSETP.GT.AND P0, PT, R5, -R7, PT ;  /* 0x800000070500720b */ /* 0x000fe40003f04000 */
[----:B------:R-:W-:Y:S02]  /*0480*/  FSEL R10, R8, R9, P2 ;  /* 0x00000009080a7208 */ /* 0x000fe40001000000 */
[----:B------:R-:W-:-:S05]  /*0490*/  FSEL R11, R0, R11, P0 ;  /* 0x0000000b000b7208 */ /* 0x000fca0000000000 */
[----:B------:R-:W-:Y:S01]  /*04a0*/  STG.E.64 desc[UR4][R2.64], R10 ;  /* 0x0000000a02007986 */ /* 0x000fe2000c101b04 */
[----:B------:R-:W-:Y:S05]  /*04b0*/  EXIT ;  /* 0x000000000000794d */ /* 0x000fea0003800000 */
.L_x_0:
[----:B------:R-:W-:-:S00]  /*04c0*/  BRA `(.L_x_0) ;  /* 0xfffffffc00fc7947 */ /* 0x000fc0000383ffff */
[----:B------:R-:W-:-:S00]  /*04d0*/  NOP ;  /* 0x0000000000007918 */ /* 0x000fc00000000000 */
        /* <DEDUP_REMOVED lines=10> */
.L_x_1:


//--------------------- .nv.global.init           --------------------------
	.section	.nv.global.init,"aw",@progbits
.nv.global.init:
	.type		_$_str,@object
	.size		_$_str,(.L_0 - _$_str)
_$_str:
        /*0000*/ 	.byte	0x5f, 0x5f, 0x43, 0x55, 0x44, 0x41, 0x5f, 0x46, 0x54, 0x5a, 0x00
.L_0:


//--------------------- .nv.constant0.triton_poi_fused_convolution_elu_43 --------------------------
	.section	.nv.constant0.triton_poi_fused_convolution_elu_43,"a",@progbits
	.sectionflags	@""
	.align	4
.nv.constant0.triton_poi_fused_convolution_elu_43:
	.zero		548
